	.headerflags	@"EF_CUDA_TEXMODE_UNIFIED EF_CUDA_64BIT_ADDRESS EF_CUDA_ACCELERATORS EF_CUDA_SM90 EF_CUDA_VIRTUAL_SM(EF_CUDA_SM90)"
	.elftype	@"ET_EXEC"


//--------------------- .nv.info                  --------------------------
	.section	.nv.info,"",@"SHT_CUDA_INFO"
	.align	4


	//----- nvinfo : EIATTR_REGCOUNT
	.align		4
        /*0000*/ 	.byte	0x04, 0x2f
        /*0002*/ 	.short	(.L_1 - .L_0)
	.align		4
.L_0:
        /*0004*/ 	.word	index@(triton_poi_fused_add_mul_10)
        /*0008*/ 	.word	0x0000000c


	//----- nvinfo : EIATTR_MIN_STACK_SIZE
	.align		4
.L_1:
        /*000c*/ 	.byte	0x04, 0x12
        /*000e*/ 	.short	(.L_3 - .L_2)
	.align		4
.L_2:
        /*0010*/ 	.word	index@(triton_poi_fused_add_mul_10)
        /*0014*/ 	.word	0x00000000


	//----- nvinfo : EIATTR_FRAME_SIZE
	.align		4
.L_3:
        /*0018*/ 	.byte	0x04, 0x11
        /*001a*/ 	.short	(.L_5 - .L_4)
	.align		4
.L_4:
        /*001c*/ 	.word	index@(triton_poi_fused_add_mul_10)
        /*0020*/ 	.word	0x00000000


	//----- nvinfo : EIATTR_MIN_STACK_SIZE
	.align		4
.L_5:
        /*0024*/ 	.byte	0x04, 0x12
        /*0026*/ 	.short	(.L_7 - .L_6)
	.align		4
.L_6:
        /*0028*/ 	.word	index@(triton_poi_fused_add_mul_10)
        /*002c*/ 	.word	0x00000000
.L_7:


//--------------------- .nv.info.triton_poi_fused_add_mul_10 --------------------------
	.section	.nv.info.triton_poi_fused_add_mul_10,"",@"SHT_CUDA_INFO"
	.sectionflags	@""
	.align	4


	//----- nvinfo : EIATTR_CUDA_API_VERSION
	.align		4
        /*0000*/ 	.byte	0x04, 0x37
        /*0002*/ 	.short	(.L_9 - .L_8)
.L_8:
        /*0004*/ 	.word	0x0000007c


	//----- nvinfo : EIATTR_KPARAM_INFO
	.align		4
.L_9:
        /*0008*/ 	.byte	0x04, 0x17
        /*000a*/ 	.short	(.L_11 - .L_10)
.L_10:
        /*000c*/ 	.word	0x00000000
        /*0010*/ 	.short	0x0003
        /*0012*/ 	.short	0x0018
        /*0014*/ 	.byte	0x00, 0xf0, 0x11, 0x00


	//----- nvinfo : EIATTR_KPARAM_INFO
	.align		4
.L_11:
        /*0018*/ 	.byte	0x04, 0x17
        /*001a*/ 	.short	(.L_13 - .L_12)
.L_12:
        /*001c*/ 	.word	0x00000000
        /*0020*/ 	.short	0x0002
        /*0022*/ 	.short	0x0010
        /*0024*/ 	.byte	0x00, 0xf4, 0x21, 0x00


	//----- nvinfo : EIATTR_KPARAM_INFO
	.align		4
.L_13:
        /*0028*/ 	.byte	0x04, 0x17
        /*002a*/ 	.short	(.L_15 - .L_14)
.L_14:
        /*002c*/ 	.word	0x00000000
        /*0030*/ 	.short	0x0001
        /*0032*/ 	.short	0x0008
        /*0034*/ 	.byte	0x00, 0xf4, 0x21, 0x00


	//----- nvinfo : EIATTR_KPARAM_INFO
	.align		4
.L_15:
        /*0038*/ 	.byte	0x04, 0x17
        /*003a*/ 	.short	(.L_17 - .L_16)
.L_16:
        /*003c*/ 	.word	0x00000000
        /*0040*/ 	.short	0x0000
        /*0042*/ 	.short	0x0000
        /*0044*/ 	.byte	0x00, 0xf4, 0x21, 0x00


	//----- nvinfo : EIATTR_SPARSE_MMA_MASK
	.align		4
.L_17:
        /*0048*/ 	.byte	0x03, 0x50
        /*004a*/ 	.short	0x0000


	//----- nvinfo : EIATTR_MAXREG_COUNT
	.align		4
        /*004c*/ 	.byte	0x03, 0x1b
        /*004e*/ 	.short	0x00ff


	//----- nvinfo : EIATTR_EXIT_INSTR_OFFSETS
	.align		4
        /*0050*/ 	.byte	0x04, 0x1c
        /*0052*/ 	.short	(.L_19 - .L_18)


	//   ....[0]....
.L_18:
        /*0054*/ 	.word	0x00000280


	//   ....[1]....
        /*0058*/ 	.word	0x000002a0


	//----- nvinfo : EIATTR_REQNTID
	.align		4
.L_19:
        /*005c*/ 	.byte	0x04, 0x10
        /*005e*/ 	.short	(.L_21 - .L_20)
.L_20:
        /*0060*/ 	.word	0x00000080
        /*0064*/ 	.word	0x00000001
        /*0068*/ 	.word	0x00000001


	//----- nvinfo : EIATTR_CBANK_PARAM_SIZE
	.align		4
.L_21:
        /*006c*/ 	.byte	0x03, 0x19
        /*006e*/ 	.short	0x001c


	//----- nvinfo : EIATTR_PARAM_CBANK
	.align		4
        /*0070*/ 	.byte	0x04, 0x0a
        /*0072*/ 	.short	(.L_23 - .L_22)
	.align		4
.L_22:
        /*0074*/ 	.word	index@(.nv.constant0.triton_poi_fused_add_mul_10)
        /*0078*/ 	.short	0x0210
        /*007a*/ 	.short	0x001c


	//----- nvinfo : EIATTR_SW_WAR
	.align		4
.L_23:
        /*007c*/ 	.byte	0x04, 0x36
        /*007e*/ 	.short	(.L_25 - .L_24)
.L_24:
        /*0080*/ 	.word	0x00000008
.L_25:


//--------------------- .nv.callgraph             --------------------------
	.section	.nv.callgraph,"",@"SHT_CUDA_CALLGRAPH"
	.align	4
	.sectionentsize	8
	.align		4
        /*0000*/ 	.word	0x00000000
	.align		4
        /*0004*/ 	.word	0xffffffff
	.align		4
        /*0008*/ 	.word	0x00000000
	.align		4
        /*000c*/ 	.word	0xfffffffe
	.align		4
        /*0010*/ 	.word	0x00000000
	.align		4
        /*0014*/ 	.word	0xfffffffd
	.align		4
        /*0018*/ 	.word	0x00000000
	.align		4
        /*001c*/ 	.word	0xfffffffc


//--------------------- .text.triton_poi_fused_add_mul_10 --------------------------
	.section	.text.triton_poi_fused_add_mul_10,"ax",@progbits
	.align	128
        .global         triton_poi_fused_add_mul_10
        .type           triton_poi_fused_add_mul_10,@function
        .size           triton_poi_fused_add_mul_10,(.L_x_1 - triton_poi_fused_add_mul_10)
        .other          triton_poi_fused_add_mul_10,@"STO_CUDA_ENTRY STV_DEFAULT"
triton_poi_fused_add_mul_10:
.text.triton_poi_fused_add_mul_10:
[----:B------:R-:W0:Y:S02]  /*0000*/  LDC R1, c[0x0][0x28] ;  /* 0x00000a00ff017b82 */ /* 0x000e240000000800 */
[----:B------:R-:W1:Y:S01]  /*0010*/  S2R R0, SR_TID.X ;  /* 0x0000000000007919 */ /* 0x000e620000002100 */
[----:B------:R-:W2:Y:S01]  /*0020*/  LDC.64 R4, c[0x0][0x218] ;  /* 0x00008600ff047b82 */ /* 0x000ea20000000a00 */
[----:B------:R-:W-:Y:S01]  /*0030*/  ULDC.64 UR4, c[0x0][0x208] ;  /* 0x0000820000047ab9 */ /* 0x000fe20000000a00 */
[----:B------:R-:W3:Y:S01]  /*0040*/  S2R R3, SR_CTAID.X ;  /* 0x0000000000037919 */ /* 0x000ee20000002500 */
[----:B-1----:R-:W-:Y:S02]  /*0050*/  LOP3.LUT R0, R0, 0x7f, RZ, 0xc0, !PT ;  /* 0x0000007f00007812 */ /* 0x002fe400078ec0ff */
[----:B---3--:R-:W-:-:S03]  /*0060*/  SHF.R.S32.HI R2, RZ, 0x18, R3 ;  /* 0x00000018ff027819 */ /* 0x008fc60000011403 */
[----:B------:R-:W-:Y:S01]  /*0070*/  IMAD R0, R3, 0x80, R0 ;  /* 0x0000008003007824 */ /* 0x000fe200078e0200 */
[----:B------:R-:W-:-:S04]  /*0080*/  SGXT R3, R2, 0x1 ;  /* 0x000000010203781a */ /* 0x000fc80000000200 */
[----:B------:R-:W-:Y:S02]  /*0090*/  ISETP.GE.AND P0, PT, R0, 0x100, PT ;  /* 0x000001000000780c */ /* 0x000fe40003f06270 */
[CC--:B------:R-:W-:Y:S02]  /*00a0*/  LEA.HI R2, R3.reuse, R0.reuse, RZ, 0x2 ;  /* 0x0000000003027211 */ /* 0x0c0fe400078f10ff */
[----:B------:R-:W-:Y:S02]  /*00b0*/  LEA.HI R7, R3, R0, RZ, 0x6 ;  /* 0x0000000003077211 */ /* 0x000fe400078f30ff */
[----:B------:R-:W-:-:S04]  /*00c0*/  SHF.R.S32.HI R2, RZ, 0x2, R2 ;  /* 0x00000002ff027819 */ /* 0x000fc80000011402 */
[----:B------:R-:W-:-:S04]  /*00d0*/  LEA.HI R6, R2, R2, RZ, 0x2 ;  /* 0x0000000202067211 */ /* 0x000fc800078f10ff */
[----:B------:R-:W-:Y:S02]  /*00e0*/  LOP3.LUT R3, R6, 0xfffffffc, RZ, 0xc0, !PT ;  /* 0xfffffffc06037812 */ /* 0x000fe400078ec0ff */
[----:B------:R-:W-:-:S03]  /*00f0*/  SHF.R.S32.HI R6, RZ, 0x6, R7 ;  /* 0x00000006ff067819 */ /* 0x000fc60000011407 */
[----:B------:R-:W-:-:S05]  /*0100*/  IMAD.IADD R3, R2, 0x1, -R3 ;  /* 0x0000000102037824 */ /* 0x000fca00078e0a03 */
[----:B------:R-:W-:Y:S02]  /*0110*/  LEA R3, R6, R3, 0x2 ;  /* 0x0000000306037211 */ /* 0x000fe400078e10ff */
[----:B------:R-:W-:-:S03]  /*0120*/  CS2R R6, SRZ ;  /* 0x0000000000067805 */ /* 0x000fc6000001ff00 */
[----:B--2---:R-:W-:Y:S02]  /*0130*/  IMAD.WIDE R4, R3, 0x4, R4 ;  /* 0x0000000403047825 */ /* 0x004fe400078e0204 */
[----:B------:R-:W1:Y:S03]  /*0140*/  LDC.64 R2, c[0x0][0x210] ;  /* 0x00008400ff027b82 */ /* 0x000e660000000a00 */
[----:B------:R2:W3:Y:S05]  /*0150*/  @!P0 LDG.E.EL R7, desc[UR4][R4.64] ;  /* 0x0000000404078981 */ /* 0x0004ea000c2e1900 */
[----:B--2---:R-:W2:Y:S01]  /*0160*/  LDC.64 R4, c[0x0][0x220] ;  /* 0x00008800ff047b82 */ /* 0x004ea20000000a00 */
[----:B-1----:R-:W-:-:S05]  /*0170*/  IMAD.WIDE R2, R0, 0x4, R2 ;  /* 0x0000000400027825 */ /* 0x002fca00078e0202 */
[----:B------:R1:W4:Y:S02]  /*0180*/  @!P0 LDG.E R6, desc[UR4][R2.64] ;  /* 0x0000000402068981 */ /* 0x000324000c1e1900 */
[----:B-1----:R-:W-:Y:S02]  /*0190*/  IMAD.MOV.U32 R3, RZ, RZ, 0x3e800000 ;  /* 0x3e800000ff037424 */ /* 0x002fe400078e00ff */
[----:B---3--:R-:W-:-:S04]  /*01a0*/  FADD R7, RZ, -R7 ;  /* 0x80000007ff077221 */ /* 0x008fc80000000000 */
[----:B------:R-:W-:-:S05]  /*01b0*/  FMUL R7, R7, 1.4426950216293334961 ;  /* 0x3fb8aa3b07077820 */ /* 0x000fca0000400000 */
[----:B------:R-:W-:-:S13]  /*01c0*/  FSETP.GEU.AND P1, PT, R7, -126, PT ;  /* 0xc2fc00000700780b */ /* 0x000fda0003f2e000 */
[----:B------:R-:W-:-:S04]  /*01d0*/  @!P1 FMUL R7, R7, 0.5 ;  /* 0x3f00000007079820 */ /* 0x000fc80000400000 */
[----:B------:R-:W1:Y:S02]  /*01e0*/  MUFU.EX2 R8, R7 ;  /* 0x0000000700087308 */ /* 0x000e640000000800 */
[----:B-1----:R-:W-:-:S04]  /*01f0*/  @!P1 FMUL R8, R8, R8 ;  /* 0x0000000808089220 */ /* 0x002fc80000400000 */
[----:B------:R-:W-:-:S05]  /*0200*/  FADD R8, R8, 1 ;  /* 0x3f80000008087421 */ /* 0x000fca0000000000 */
[----:B------:R-:W-:-:S04]  /*0210*/  FSETP.GT.AND P1, PT, R8, 8.50705917302346158658e+37, PT ;  /* 0x7e8000000800780b */ /* 0x000fc80003f24000 */
[----:B------:R-:W-:-:S09]  /*0220*/  FSEL R3, R3, 1, P1 ;  /* 0x3f80000003037808 */ /* 0x000fd20000800000 */
[----:B------:R-:W-:-:S06]  /*0230*/  @P1 FMUL R8, R8, 0.25 ;  /* 0x3e80000008081820 */ /* 0x000fcc0000400000 */
[----:B------:R-:W1:Y:S02]  /*0240*/  MUFU.RCP R8, R8 ;  /* 0x0000000800087308 */ /* 0x000e640000001000 */
[----:B-1----:R-:W-:Y:S01]  /*0250*/  FMUL R9, R8, R3 ;  /* 0x0000000308097220 */ /* 0x002fe20000400000 */
[----:B--2---:R-:W-:-:S04]  /*0260*/  IMAD.WIDE R2, R0, 0x4, R4 ;  /* 0x0000000400027825 */ /* 0x004fc800078e0204 */
[----:B----4-:R-:W-:Y:S01]  /*0270*/  FFMA R9, R9, R6, R6 ;  /* 0x0000000609097223 */ /* 0x010fe20000000006 */
[----:B------:R-:W-:Y:S06]  /*0280*/  @P0 EXIT ;  /* 0x000000000000094d */ /* 0x000fec0003800000 */
[----:B------:R-:W-:Y:S01]  /*0290*/  STG.E desc[UR4][R2.64], R9 ;  /* 0x0000000902007986 */ /* 0x000fe2000c101904 */
[----:B------:R-:W-:Y:S05]  /*02a0*/  EXIT ;  /* 0x000000000000794d */ /* 0x000fea0003800000 */
.L_x_0:
[----:B------:R-:W-:-:S00]  /*02b0*/  BRA `(.L_x_0) ;  /* 0xfffffffc00fc7947 */ /* 0x000fc0000383ffff */
[----:B------:R-:W-:-:S00]  /*02c0*/  NOP ;  /* 0x0000000000007918 */ /* 0x000fc00000000000 */
        /* <DEDUP_REMOVED lines=11> */
.L_x_1:


//--------------------- .nv.constant0.triton_poi_fused_add_mul_10 --------------------------
	.section	.nv.constant0.triton_poi_fused_add_mul_10,"a",@progbits
	.sectionflags	@""
	.align	4
.nv.constant0.triton_poi_fused_add_mul_10:
	.zero		556
